//
// Generated by NVIDIA NVVM Compiler
//
// Compiler Build ID: CL-36424714
// Cuda compilation tools, release 13.0, V13.0.88
// Based on NVVM 20.0.0
//

.version 9.0
.target sm_100
.address_size 64

	// .globl	default_function_kernel

.visible .entry default_function_kernel(
	.param .u64 .ptr .align 1 default_function_kernel_param_0,
	.param .u64 .ptr .align 1 default_function_kernel_param_1
)
.maxntid 48
{
	.reg .pred 	%p<3>;
	.reg .b16 	%rs<4>;
	.reg .b32 	%r<21>;
	.reg .b32 	%f<2>;
	.reg .b64 	%rd<9>;

	ld.param.u64 	%rd1, [default_function_kernel_param_0];
	ld.param.u64 	%rd2, [default_function_kernel_param_1];
	mov.u32 	%r1, %ctaid.x;
	mov.u32 	%r2, %tid.x;
	shr.u32 	%r4, %r2, 3;
	mad.lo.s32 	%r3, %r1, 6, %r4;
	setp.gt.u32 	%p1, %r3, 174;
	@%p1 bra 	$L__BB0_2;
	cvta.to.global.u64 	%rd3, %rd2;
	cvta.to.global.u64 	%rd4, %rd1;
	cvt.u16.u32 	%rs1, %r3;
	mul.lo.s16 	%rs2, %rs1, 41;
	shr.u16 	%rs3, %rs2, 10;
	mul.wide.u16 	%r5, %rs3, 200;
	mad.lo.s32 	%r6, %r1, 48, %r2;
	mul.hi.u32 	%r7, %r6, 1374389535;
	shr.u32 	%r8, %r7, 5;
	mul.lo.s32 	%r9, %r8, 100;
	sub.s32 	%r10, %r6, %r9;
	shl.b32 	%r11, %r10, 1;
	shr.u32 	%r12, %r2, 2;
	mad.lo.s32 	%r13, %r1, 12, %r12;
	mul.hi.u32 	%r14, %r13, 1374389535;
	shr.u32 	%r15, %r14, 4;
	mul.lo.s32 	%r16, %r15, 50;
	sub.s32 	%r17, %r13, %r16;
	setp.gt.u32 	%p2, %r17, 24;
	selp.u32 	%r18, 1, 0, %p2;
	or.b32  	%r19, %r11, %r18;
	add.s32 	%r20, %r19, %r5;
	mul.wide.u32 	%rd5, %r20, 4;
	add.s64 	%rd6, %rd3, %rd5;
	ld.global.nc.f32 	%f1, [%rd6];
	mul.wide.u32 	%rd7, %r6, 4;
	add.s64 	%rd8, %rd4, %rd7;
	st.global.f32 	[%rd8], %f1;
$L__BB0_2:
	ret;

}


// ===== COMPILED SASS (sm_100) =====

	.target	sm_100

	.elftype	@"ET_EXEC"


//--------------------- .note.nv.tkinfo           --------------------------
	.section	.note.nv.tkinfo,"",@"SHT_NOTE"
	.sectionflags	@"SHF_NOTE_NV_TKINFO"
	.tkinfo
        /*0018*/ 	.word	0x00000002
        /*0030*/ 	.string	""
        /*0030*/ 	.string	"ptxas"
        /*0030*/ 	.string	"Cuda compilation tools, release 13.0, V13.0.88"
        /*0030*/ 	.string	"Build cuda_13.0.r13.0/compiler.36424714_0"
        /*0030*/ 	.string	"-arch sm_100 -m 64 "



//--------------------- .note.nv.cuinfo           --------------------------
	.section	.note.nv.cuinfo,"",@"SHT_NOTE"
	.sectionflags	@"SHF_NOTE_NV_CUINFO"
        /*0018*/ 	.short	0x0002
        /*001a*/ 	.short	0x0064
        /*001c*/ 	.short	0x0082
	.zero		2


//--------------------- .nv.info                  --------------------------
	.section	.nv.info,"",@"SHT_CUDA_INFO"
	.align	4


	//----- nvinfo : EIATTR_REGCOUNT
	.align		4
        /*0000*/ 	.byte	0x04, 0x2f
        /*0002*/ 	.short	(.L_1 - .L_0)
	.align		4
.L_0:
        /*0004*/ 	.word	index@(default_function_kernel)
        /*0008*/ 	.word	0x0000000a


	//----- nvinfo : EIATTR_FRAME_SIZE
	.align		4
.L_1:
        /*000c*/ 	.byte	0x04, 0x11
        /*000e*/ 	.short	(.L_3 - .L_2)
	.align		4
.L_2:
        /*0010*/ 	.word	index@(default_function_kernel)
        /*0014*/ 	.word	0x00000000


	//----- nvinfo : EIATTR_MIN_STACK_SIZE
	.align		4
.L_3:
        /*0018*/ 	.byte	0x04, 0x12
        /*001a*/ 	.short	(.L_5 - .L_4)
	.align		4
.L_4:
        /*001c*/ 	.word	index@(default_function_kernel)
        /*0020*/ 	.word	0x00000000
.L_5:


//--------------------- .nv.compat                --------------------------
	.section	.nv.compat,"",@"SHT_CUDA_COMPAT_INFO"
	.align	4
        /*0000*/ 	.byte	0x02, 0x09, 0x00, 0x00, 0x02, 0x02, 0x01, 0x00, 0x02, 0x05, 0x05, 0x00, 0x03, 0x07, 0x01, 0x01
        /*0010*/ 	.byte	0x02, 0x03, 0x00, 0x00, 0x02, 0x06, 0x01, 0x00, 0x04, 0x0b, 0x08, 0x00, 0x09, 0x00, 0x00, 0x00
        /*0020*/ 	.byte	0x00, 0x00, 0x00, 0x00


//--------------------- .nv.info.default_function_kernel --------------------------
	.section	.nv.info.default_function_kernel,"",@"SHT_CUDA_INFO"
	.sectionflags	@""
	.align	4


	//----- nvinfo : EIATTR_CUDA_API_VERSION
	.align		4
        /*0000*/ 	.byte	0x04, 0x37
        /*0002*/ 	.short	(.L_7 - .L_6)
.L_6:
        /*0004*/ 	.word	0x00000082


	//----- nvinfo : EIATTR_KPARAM_INFO
	.align		4
.L_7:
        /*0008*/ 	.byte	0x04, 0x17
        /*000a*/ 	.short	(.L_9 - .L_8)
.L_8:
        /*000c*/ 	.word	0x00000000
        /*0010*/ 	.short	0x0001
        /*0012*/ 	.short	0x0008
        /*0014*/ 	.byte	0x00, 0xf5, 0x21, 0x00


	//----- nvinfo : EIATTR_KPARAM_INFO
	.align		4
.L_9:
        /*0018*/ 	.byte	0x04, 0x17
        /*001a*/ 	.short	(.L_11 - .L_10)
.L_10:
        /*001c*/ 	.word	0x00000000
        /*0020*/ 	.short	0x0000
        /*0022*/ 	.short	0x0000
        /*0024*/ 	.byte	0x00, 0xf5, 0x21, 0x00


	//----- nvinfo : EIATTR_SPARSE_MMA_MASK
	.align		4
.L_11:
        /*0028*/ 	.byte	0x03, 0x50
        /*002a*/ 	.short	0x0000


	//----- nvinfo : EIATTR_MAXREG_COUNT
	.align		4
        /*002c*/ 	.byte	0x03, 0x1b
        /*002e*/ 	.short	0x00ff


	//----- nvinfo : EIATTR_MERCURY_ISA_VERSION
	.align		4
        /*0030*/ 	.byte	0x03, 0x5f
        /*0032*/ 	.short	0x0101


	//----- nvinfo : EIATTR_VRC_CTA_INIT_COUNT
	.align		4
        /*0034*/ 	.byte	0x02, 0x4a
	.zero		1
	.zero		1


	//----- nvinfo : EIATTR_EXIT_INSTR_OFFSETS
	.align		4
        /*0038*/ 	.byte	0x04, 0x1c
        /*003a*/ 	.short	(.L_13 - .L_12)


	//   ....[0]....
.L_12:
        /*003c*/ 	.word	0x00000060


	//   ....[1]....
        /*0040*/ 	.word	0x00000200


	//----- nvinfo : EIATTR_MAX_THREADS
	.align		4
.L_13:
        /*0044*/ 	.byte	0x04, 0x05
        /*0046*/ 	.short	(.L_15 - .L_14)
.L_14:
        /*0048*/ 	.word	0x00000030
        /*004c*/ 	.word	0x00000001
        /*0050*/ 	.word	0x00000001


	//----- nvinfo : EIATTR_CBANK_PARAM_SIZE
	.align		4
.L_15:
        /*0054*/ 	.byte	0x03, 0x19
        /*0056*/ 	.short	0x0010


	//----- nvinfo : EIATTR_PARAM_CBANK
	.align		4
        /*0058*/ 	.byte	0x04, 0x0a
        /*005a*/ 	.short	(.L_17 - .L_16)
	.align		4
.L_16:
        /*005c*/ 	.word	index@(.nv.constant0.default_function_kernel)
        /*0060*/ 	.short	0x0380
        /*0062*/ 	.short	0x0010


	//----- nvinfo : EIATTR_SW_WAR
	.align		4
.L_17:
        /*0064*/ 	.byte	0x04, 0x36
        /*0066*/ 	.short	(.L_19 - .L_18)
.L_18:
        /*0068*/ 	.word	0x00000008
.L_19:


//--------------------- .nv.callgraph             --------------------------
	.section	.nv.callgraph,"",@"SHT_CUDA_CALLGRAPH"
	.align	4
	.sectionentsize	8
	.align		4
        /*0000*/ 	.word	0x00000000
	.align		4
        /*0004*/ 	.word	0xffffffff
	.align		4
        /*0008*/ 	.word	0x00000000
	.align		4
        /*000c*/ 	.word	0xfffffffe
	.align		4
        /*0010*/ 	.word	0x00000000
	.align		4
        /*0014*/ 	.word	0xfffffffd
	.align		4
        /*0018*/ 	.word	0x00000000
	.align		4
        /*001c*/ 	.word	0xfffffffc


//--------------------- .text.default_function_kernel --------------------------
	.section	.text.default_function_kernel,"ax",@progbits
	.align	128
        .global         default_function_kernel
        .type           default_function_kernel,@function
        .size           default_function_kernel,(.L_x_1 - default_function_kernel)
        .other          default_function_kernel,@"STO_CUDA_ENTRY STV_DEFAULT"
default_function_kernel:
.text.default_function_kernel:
[----:B------:R-:W-:Y:S01]  /*0000*/  LDC R1, c[0x0][0x37c] ;  /* 0x0000df00ff017b82 */ /* 0x000fe20000000800 */
[----:B------:R-:W0:Y:S01]  /*0010*/  S2R R4, SR_TID.X ;  /* 0x0000000000047919 */ /* 0x000e220000002100 */
[----:B------:R-:W1:Y:S01]  /*0020*/  S2R R7, SR_CTAID.X ;  /* 0x0000000000077919 */ /* 0x000e620000002500 */
[----:B0-----:R-:W-:-:S05]  /*0030*/  SHF.R.U32.HI R0, RZ, 0x3, R4 ;  /* 0x00000003ff007819 */ /* 0x001fca0000011604 */
[----:B-1----:R-:W-:-:S05]  /*0040*/  IMAD R0, R7, 0x6, R0 ;  /* 0x0000000607007824 */ /* 0x002fca00078e0200 */
[----:B------:R-:W-:-:S13]  /*0050*/  ISETP.GT.U32.AND P0, PT, R0, 0xae, PT ;  /* 0x000000ae0000780c */ /* 0x000fda0003f04070 */
[----:B------:R-:W-:Y:S05]  /*0060*/  @P0 EXIT ;  /* 0x000000000000094d */ /* 0x000fea0003800000 */
[----:B------:R-:W-:Y:S01]  /*0070*/  SHF.R.U32.HI R2, RZ, 0x2, R4 ;  /* 0x00000002ff027819 */ /* 0x000fe20000011604 */
[----:B------:R-:W0:Y:S01]  /*0080*/  LDCU.64 UR4, c[0x0][0x358] ;  /* 0x00006b00ff0477ac */ /* 0x000e220008000a00 */
[----:B------:R-:W-:-:S03]  /*0090*/  PRMT R6, R0, 0x9910, RZ ;  /* 0x0000991000067816 */ /* 0x000fc600000000ff */
[C---:B------:R-:W-:Y:S02]  /*00a0*/  IMAD R5, R7.reuse, 0xc, R2 ;  /* 0x0000000c07057824 */ /* 0x040fe400078e0202 */
[----:B------:R-:W-:Y:S02]  /*00b0*/  IMAD R7, R7, 0x30, R4 ;  /* 0x0000003007077824 */ /* 0x000fe400078e0204 */
[----:B------:R-:W-:-:S04]  /*00c0*/  IMAD.HI.U32 R2, R5, 0x51eb851f, RZ ;  /* 0x51eb851f05027827 */ /* 0x000fc800078e00ff */
[----:B------:R-:W-:Y:S01]  /*00d0*/  IMAD.HI.U32 R4, R7, 0x51eb851f, RZ ;  /* 0x51eb851f07047827 */ /* 0x000fe200078e00ff */
[----:B------:R-:W-:Y:S02]  /*00e0*/  SHF.R.U32.HI R0, RZ, 0x4, R2 ;  /* 0x00000004ff007819 */ /* 0x000fe40000011602 */
[----:B------:R-:W1:Y:S02]  /*00f0*/  LDC.64 R2, c[0x0][0x388] ;  /* 0x0000e200ff027b82 */ /* 0x000e640000000a00 */
[----:B------:R-:W-:Y:S01]  /*0100*/  SHF.R.U32.HI R4, RZ, 0x5, R4 ;  /* 0x00000005ff047819 */ /* 0x000fe20000011604 */
[----:B------:R-:W-:Y:S02]  /*0110*/  IMAD R5, R0, -0x32, R5 ;  /* 0xffffffce00057824 */ /* 0x000fe400078e0205 */
[----:B------:R-:W-:Y:S02]  /*0120*/  IMAD R0, R6, 0x29, RZ ;  /* 0x0000002906007824 */ /* 0x000fe400078e02ff */
[----:B------:R-:W-:Y:S01]  /*0130*/  IMAD R4, R4, -0x64, R7 ;  /* 0xffffff9c04047824 */ /* 0x000fe200078e0207 */
[----:B------:R-:W-:-:S02]  /*0140*/  ISETP.GT.U32.AND P0, PT, R5, 0x18, PT ;  /* 0x000000180500780c */ /* 0x000fc40003f04070 */
[----:B------:R-:W-:Y:S02]  /*0150*/  LOP3.LUT R0, R0, 0xffff, RZ, 0xc0, !PT ;  /* 0x0000ffff00007812 */ /* 0x000fe400078ec0ff */
[----:B------:R-:W-:Y:S02]  /*0160*/  SEL R5, RZ, 0x1, !P0 ;  /* 0x00000001ff057807 */ /* 0x000fe40004000000 */
[----:B------:R-:W-:Y:S02]  /*0170*/  SHF.R.U32.HI R0, RZ, 0xa, R0 ;  /* 0x0000000aff007819 */ /* 0x000fe40000011600 */
[----:B------:R-:W-:Y:S02]  /*0180*/  LEA R4, R4, R5, 0x1 ;  /* 0x0000000504047211 */ /* 0x000fe400078e08ff */
[----:B------:R-:W-:-:S05]  /*0190*/  LOP3.LUT R5, R0, 0xffff, RZ, 0xc0, !PT ;  /* 0x0000ffff00057812 */ /* 0x000fca00078ec0ff */
[----:B------:R-:W-:-:S04]  /*01a0*/  IMAD R5, R5, 0xc8, R4 ;  /* 0x000000c805057824 */ /* 0x000fc800078e0204 */
[----:B-1----:R-:W-:Y:S02]  /*01b0*/  IMAD.WIDE.U32 R2, R5, 0x4, R2 ;  /* 0x0000000405027825 */ /* 0x002fe400078e0002 */
[----:B------:R-:W1:Y:S04]  /*01c0*/  LDC.64 R4, c[0x0][0x380] ;  /* 0x0000e000ff047b82 */ /* 0x000e680000000a00 */
[----:B0-----:R-:W2:Y:S01]  /*01d0*/  LDG.E.CONSTANT R3, desc[UR4][R2.64] ;  /* 0x0000000402037981 */ /* 0x001ea2000c1e9900 */
[----:B-1----:R-:W-:-:S05]  /*01e0*/  IMAD.WIDE.U32 R4, R7, 0x4, R4 ;  /* 0x0000000407047825 */ /* 0x002fca00078e0004 */
[----:B--2---:R-:W-:Y:S01]  /*01f0*/  STG.E desc[UR4][R4.64], R3 ;  /* 0x0000000304007986 */ /* 0x004fe2000c101904 */
[----:B------:R-:W-:Y:S05]  /*0200*/  EXIT ;  /* 0x000000000000794d */ /* 0x000fea0003800000 */
.L_x_0:
[----:B------:R-:W-:-:S00]  /*0210*/  BRA `(.L_x_0) ;  /* 0xfffffffc00fc7947 */ /* 0x000fc0000383ffff */
[----:B------:R-:W-:-:S00]  /*0220*/  NOP ;  /* 0x0000000000007918 */ /* 0x000fc00000000000 */
        /* <DEDUP_REMOVED lines=13> */
.L_x_1:


//--------------------- .nv.shared.reserved.0     --------------------------
	.section	.nv.shared.reserved.0,"aw",@nobits
	.weak		__nv_reservedSMEM_offset_0_alias
	.size		__nv_reservedSMEM_offset_0_alias, 0, 64
	.other		__nv_reservedSMEM_offset_0_alias,@"STO_CUDA_RESERVED_SHARED STV_DEFAULT"
__nv_reservedSMEM_offset_0_alias:
	.zero		0
	.zero		64


//--------------------- .nv.constant0.default_function_kernel --------------------------
	.section	.nv.constant0.default_function_kernel,"a",@progbits
	.sectionflags	@""
	.align	4
.nv.constant0.default_function_kernel:
	.zero		912


//--------------------- SYMBOLS --------------------------

	.type		.nv.reservedSmem.offset0,@object
	.size		.nv.reservedSmem.offset0,0x4
